//
// Generated by NVIDIA NVVM Compiler
//
// Compiler Build ID: CL-36424714
// Cuda compilation tools, release 13.0, V13.0.88
// Based on NVVM 20.0.0
//

.version 9.0
.target sm_100
.address_size 64

	// .globl	_Z6MatAddPA3_iPA5_i
.extern .func  (.param .b32 func_retval0) vprintf
(
	.param .b64 vprintf_param_0,
	.param .b64 vprintf_param_1
)
;
// sharedC has been demoted
.global .align 1 .b8 $str[40] = {91, 37, 100, 32, 45, 32, 37, 100, 93, 32, 45, 32, 37, 100, 32, 61, 62, 32, 37, 100, 32, 43, 32, 37, 100, 32, 45, 45, 32, 40, 37, 100, 45, 37, 100, 41, 94, 50, 10};

.visible .entry _Z6MatAddPA3_iPA5_i(
	.param .u64 .ptr .align 1 _Z6MatAddPA3_iPA5_i_param_0,
	.param .u64 .ptr .align 1 _Z6MatAddPA3_iPA5_i_param_1
)
{
	.local .align 8 .b8 	__local_depot0[32];
	.reg .b64 	%SP;
	.reg .b64 	%SPL;
	.reg .pred 	%p<4>;
	.reg .b32 	%r<23>;
	.reg .b64 	%rd<18>;
	// demoted variable
	.shared .align 4 .b8 sharedC[100];
	mov.u64 	%SPL, __local_depot0;
	cvta.local.u64 	%SP, %SPL;
	ld.param.u64 	%rd3, [_Z6MatAddPA3_iPA5_i_param_0];
	ld.param.u64 	%rd4, [_Z6MatAddPA3_iPA5_i_param_1];
	cvta.to.global.u64 	%rd5, %rd4;
	cvta.to.global.u64 	%rd6, %rd3;
	mov.u32 	%r4, %tid.x;
	mov.u32 	%r5, %tid.y;
	mov.u32 	%r1, %ctaid.x;
	mul.wide.u32 	%rd7, %r1, 12;
	add.s64 	%rd1, %rd6, %rd7;
	mul.wide.u32 	%rd8, %r4, 4;
	add.s64 	%rd9, %rd1, %rd8;
	ld.global.u32 	%r6, [%rd9];
	mul.wide.u32 	%rd10, %r5, 4;
	add.s64 	%rd11, %rd1, %rd10;
	ld.global.u32 	%r7, [%rd11];
	sub.s32 	%r8, %r6, %r7;
	mul.lo.s32 	%r2, %r8, %r8;
	mul.wide.u32 	%rd12, %r4, 20;
	add.s64 	%rd13, %rd5, %rd12;
	add.s64 	%rd2, %rd13, %rd10;
	ld.global.u32 	%r9, [%rd2];
	mov.u32 	%r10, sharedC;
	mad.lo.s32 	%r11, %r4, 20, %r10;
	shl.b32 	%r12, %r5, 2;
	add.s32 	%r3, %r11, %r12;
	st.shared.u32 	[%r3], %r9;
	setp.ne.s32 	%p1, %r4, 0;
	setp.ne.s32 	%p2, %r5, 1;
	or.pred  	%p3, %p1, %p2;
	@%p3 bra 	$L__BB0_2;
	add.u64 	%rd14, %SP, 0;
	add.u64 	%rd15, %SPL, 0;
	ld.shared.u32 	%r13, [sharedC+4];
	ld.global.u32 	%r14, [%rd1];
	ld.global.u32 	%r15, [%rd1+4];
	mov.b32 	%r16, 1;
	mov.b32 	%r17, 0;
	st.local.v2.u32 	[%rd15], {%r17, %r16};
	st.local.v2.u32 	[%rd15+8], {%r1, %r2};
	st.local.v2.u32 	[%rd15+16], {%r13, %r14};
	st.local.u32 	[%rd15+24], %r15;
	mov.u64 	%rd16, $str;
	cvta.global.u64 	%rd17, %rd16;
	{ // callseq 0, 0
	.param .b64 param0;
	st.param.b64 	[param0], %rd17;
	.param .b64 param1;
	st.param.b64 	[param1], %rd14;
	.param .b32 retval0;
	call.uni (retval0), 
	vprintf, 
	(
	param0, 
	param1
	);
	ld.param.b32 	%r18, [retval0];
	} // callseq 0
$L__BB0_2:
	bar.sync 	0;
	ld.shared.u32 	%r20, [%r3];
	add.s32 	%r21, %r20, %r2;
	st.shared.u32 	[%r3], %r21;
	bar.sync 	0;
	ld.shared.u32 	%r22, [%r3];
	st.global.u32 	[%rd2], %r22;
	ret;

}


// ===== COMPILED SASS (sm_100) =====

	.target	sm_100

	.elftype	@"ET_EXEC"


//--------------------- .note.nv.tkinfo           --------------------------
	.section	.note.nv.tkinfo,"",@"SHT_NOTE"
	.sectionflags	@"SHF_NOTE_NV_TKINFO"
	.tkinfo
        /*0018*/ 	.word	0x00000002
        /*0030*/ 	.string	""
        /*0030*/ 	.string	"ptxas"
        /*0030*/ 	.string	"Cuda compilation tools, release 13.0, V13.0.88"
        /*0030*/ 	.string	"Build cuda_13.0.r13.0/compiler.36424714_0"
        /*0030*/ 	.string	"-arch sm_100 -m 64 "



//--------------------- .note.nv.cuinfo           --------------------------
	.section	.note.nv.cuinfo,"",@"SHT_NOTE"
	.sectionflags	@"SHF_NOTE_NV_CUINFO"
        /*0018*/ 	.short	0x0002
        /*001a*/ 	.short	0x0064
        /*001c*/ 	.short	0x0082
	.zero		2


//--------------------- .nv.info                  --------------------------
	.section	.nv.info,"",@"SHT_CUDA_INFO"
	.align	4


	//----- nvinfo : EIATTR_REGCOUNT
	.align		4
        /*0000*/ 	.byte	0x04, 0x2f
        /*0002*/ 	.short	(.L_2 - .L_1)
	.align		4
.L_1:
        /*0004*/ 	.word	index@(_Z6MatAddPA3_iPA5_i)
        /*0008*/ 	.word	0x00000019


	//----- nvinfo : EIATTR_FRAME_SIZE
	.align		4
.L_2:
        /*000c*/ 	.byte	0x04, 0x11
        /*000e*/ 	.short	(.L_4 - .L_3)
	.align		4
.L_3:
        /*0010*/ 	.word	index@(_Z6MatAddPA3_iPA5_i)
        /*0014*/ 	.word	0x00000020


	//----- nvinfo : EIATTR_MIN_STACK_SIZE
	.align		4
.L_4:
        /*0018*/ 	.byte	0x04, 0x12
        /*001a*/ 	.short	(.L_6 - .L_5)
	.align		4
.L_5:
        /*001c*/ 	.word	index@(_Z6MatAddPA3_iPA5_i)
        /*0020*/ 	.word	0x00000020
.L_6:


//--------------------- .nv.compat                --------------------------
	.section	.nv.compat,"",@"SHT_CUDA_COMPAT_INFO"
	.align	4
        /*0000*/ 	.byte	0x02, 0x09, 0x00, 0x00, 0x02, 0x02, 0x01, 0x00, 0x02, 0x05, 0x05, 0x00, 0x03, 0x07, 0x01, 0x01
        /*0010*/ 	.byte	0x02, 0x03, 0x00, 0x00, 0x02, 0x06, 0x01, 0x00, 0x04, 0x0b, 0x08, 0x00, 0x09, 0x00, 0x00, 0x00
        /*0020*/ 	.byte	0x00, 0x00, 0x00, 0x00


//--------------------- .nv.info._Z6MatAddPA3_iPA5_i --------------------------
	.section	.nv.info._Z6MatAddPA3_iPA5_i,"",@"SHT_CUDA_INFO"
	.sectionflags	@""
	.align	4


	//----- nvinfo : EIATTR_CUDA_API_VERSION
	.align		4
        /*0000*/ 	.byte	0x04, 0x37
        /*0002*/ 	.short	(.L_8 - .L_7)
.L_7:
        /*0004*/ 	.word	0x00000082


	//----- nvinfo : EIATTR_KPARAM_INFO
	.align		4
.L_8:
        /*0008*/ 	.byte	0x04, 0x17
        /*000a*/ 	.short	(.L_10 - .L_9)
.L_9:
        /*000c*/ 	.word	0x00000000
        /*0010*/ 	.short	0x0001
        /*0012*/ 	.short	0x0008
        /*0014*/ 	.byte	0x00, 0xf5, 0x21, 0x00


	//----- nvinfo : EIATTR_KPARAM_INFO
	.align		4
.L_10:
        /*0018*/ 	.byte	0x04, 0x17
        /*001a*/ 	.short	(.L_12 - .L_11)
.L_11:
        /*001c*/ 	.word	0x00000000
        /*0020*/ 	.short	0x0000
        /*0022*/ 	.short	0x0000
        /*0024*/ 	.byte	0x00, 0xf5, 0x21, 0x00


	//----- nvinfo : EIATTR_SPARSE_MMA_MASK
	.align		4
.L_12:
        /*0028*/ 	.byte	0x03, 0x50
        /*002a*/ 	.short	0x0000


	//----- nvinfo : EIATTR_MAXREG_COUNT
	.align		4
        /*002c*/ 	.byte	0x03, 0x1b
        /*002e*/ 	.short	0x00ff


	//----- nvinfo : EIATTR_NUM_BARRIERS
	.align		4
        /*0030*/ 	.byte	0x02, 0x4c
        /*0032*/ 	.byte	0x01
	.zero		1


	//----- nvinfo : EIATTR_EXTERNS
	.align		4
        /*0034*/ 	.byte	0x04, 0x0f
        /*0036*/ 	.short	(.L_14 - .L_13)


	//   ....[0]....
	.align		4
.L_13:
        /*0038*/ 	.word	index@(vprintf)


	//----- nvinfo : EIATTR_MERCURY_ISA_VERSION
	.align		4
.L_14:
        /*003c*/ 	.byte	0x03, 0x5f
        /*003e*/ 	.short	0x0101


	//----- nvinfo : EIATTR_VRC_CTA_INIT_COUNT
	.align		4
        /*0040*/ 	.byte	0x02, 0x4a
	.zero		1
	.zero		1


	//----- nvinfo : EIATTR_SYSCALL_OFFSETS
	.align		4
        /*0044*/ 	.byte	0x04, 0x46
        /*0046*/ 	.short	(.L_16 - .L_15)


	//   ....[0]....
.L_15:
        /*0048*/ 	.word	0x000002e0


	//----- nvinfo : EIATTR_EXIT_INSTR_OFFSETS
	.align		4
.L_16:
        /*004c*/ 	.byte	0x04, 0x1c
        /*004e*/ 	.short	(.L_18 - .L_17)


	//   ....[0]....
.L_17:
        /*0050*/ 	.word	0x00000370


	//----- nvinfo : EIATTR_CRS_STACK_SIZE
	.align		4
.L_18:
        /*0054*/ 	.byte	0x04, 0x1e
        /*0056*/ 	.short	(.L_20 - .L_19)
.L_19:
        /*0058*/ 	.word	0x00000000


	//----- nvinfo : EIATTR_CBANK_PARAM_SIZE
	.align		4
.L_20:
        /*005c*/ 	.byte	0x03, 0x19
        /*005e*/ 	.short	0x0010


	//----- nvinfo : EIATTR_PARAM_CBANK
	.align		4
        /*0060*/ 	.byte	0x04, 0x0a
        /*0062*/ 	.short	(.L_22 - .L_21)
	.align		4
.L_21:
        /*0064*/ 	.word	index@(.nv.constant0._Z6MatAddPA3_iPA5_i)
        /*0068*/ 	.short	0x0380
        /*006a*/ 	.short	0x0010


	//----- nvinfo : EIATTR_SW_WAR
	.align		4
.L_22:
        /*006c*/ 	.byte	0x04, 0x36
        /*006e*/ 	.short	(.L_24 - .L_23)
.L_23:
        /*0070*/ 	.word	0x00000008
.L_24:


//--------------------- .nv.callgraph             --------------------------
	.section	.nv.callgraph,"",@"SHT_CUDA_CALLGRAPH"
	.align	4
	.sectionentsize	8
	.align		4
        /*0000*/ 	.word	0x00000000
	.align		4
        /*0004*/ 	.word	0xffffffff
	.align		4
        /*0008*/ 	.word	index@(_Z6MatAddPA3_iPA5_i)
	.align		4
        /*000c*/ 	.word	index@(vprintf)
	.align		4
        /*0010*/ 	.word	0x00000000
	.align		4
        /*0014*/ 	.word	0xfffffffe
	.align		4
        /*0018*/ 	.word	0x00000000
	.align		4
        /*001c*/ 	.word	0xfffffffd
	.align		4
        /*0020*/ 	.word	0x00000000
	.align		4
        /*0024*/ 	.word	0xfffffffc


//--------------------- .nv.constant4             --------------------------
	.section	.nv.constant4,"a",@progbits
	.align	8
	.align		8
.nv.constant4:
        /*0000*/ 	.dword	vprintf
	.align		8
        /*0008*/ 	.dword	$str


//--------------------- .text._Z6MatAddPA3_iPA5_i --------------------------
	.section	.text._Z6MatAddPA3_iPA5_i,"ax",@progbits
	.align	128
        .global         _Z6MatAddPA3_iPA5_i
        .type           _Z6MatAddPA3_iPA5_i,@function
        .size           _Z6MatAddPA3_iPA5_i,(.L_x_2 - _Z6MatAddPA3_iPA5_i)
        .other          _Z6MatAddPA3_iPA5_i,@"STO_CUDA_ENTRY STV_DEFAULT"
_Z6MatAddPA3_iPA5_i:
.text._Z6MatAddPA3_iPA5_i:
[----:B------:R-:W0:Y:S01]  /*0000*/  LDC R1, c[0x0][0x37c] ;  /* 0x0000df00ff017b82 */ /* 0x000e220000000800 */
[----:B------:R-:W1:Y:S07]  /*0010*/  S2R R13, SR_TID.X ;  /* 0x00000000000d7919 */ /* 0x000e6e0000002100 */
[----:B------:R-:W1:Y:S01]  /*0020*/  LDC.64 R16, c[0x0][0x388] ;  /* 0x0000e200ff107b82 */ /* 0x000e620000000a00 */
[----:B------:R-:W2:Y:S01]  /*0030*/  LDCU.64 UR36, c[0x0][0x358] ;  /* 0x00006b00ff2477ac */ /* 0x000ea20008000a00 */
[----:B0-----:R-:W-:Y:S01]  /*0040*/  IADD3 R1, PT, PT, R1, -0x20, RZ ;  /* 0xffffffe001017810 */ /* 0x001fe20007ffe0ff */
[----:B------:R-:W0:Y:S01]  /*0050*/  S2R R15, SR_TID.Y ;  /* 0x00000000000f7919 */ /* 0x000e220000002200 */
[----:B------:R-:W3:Y:S04]  /*0060*/  S2R R18, SR_CTAID.X ;  /* 0x0000000000127919 */ /* 0x000ee80000002500 */
[----:B------:R-:W3:Y:S01]  /*0070*/  LDC.64 R4, c[0x0][0x380] ;  /* 0x0000e000ff047b82 */ /* 0x000ee20000000a00 */
[----:B-1----:R-:W-:-:S04]  /*0080*/  IMAD.WIDE.U32 R16, R13, 0x14, R16 ;  /* 0x000000140d107825 */ /* 0x002fc800078e0010 */
[----:B0-----:R-:W-:-:S04]  /*0090*/  IMAD.WIDE.U32 R16, R15, 0x4, R16 ;  /* 0x000000040f107825 */ /* 0x001fc800078e0010 */
[----:B---3--:R-:W-:Y:S01]  /*00a0*/  IMAD.WIDE.U32 R4, R18, 0xc, R4 ;  /* 0x0000000c12047825 */ /* 0x008fe200078e0004 */
[----:B--2---:R-:W2:Y:S03]  /*00b0*/  LDG.E R9, desc[UR36][R16.64] ;  /* 0x0000002410097981 */ /* 0x004ea6000c1e1900 */
[----:B------:R-:W-:-:S04]  /*00c0*/  IMAD.WIDE.U32 R2, R13, 0x4, R4 ;  /* 0x000000040d027825 */ /* 0x000fc800078e0004 */
[C---:B------:R-:W-:Y:S02]  /*00d0*/  IMAD.WIDE.U32 R6, R15.reuse, 0x4, R4 ;  /* 0x000000040f067825 */ /* 0x040fe400078e0004 */
[----:B------:R-:W3:Y:S04]  /*00e0*/  LDG.E R2, desc[UR36][R2.64] ;  /* 0x0000002402027981 */ /* 0x000ee8000c1e1900 */
[----:B------:R0:W3:Y:S01]  /*00f0*/  LDG.E R7, desc[UR36][R6.64] ;  /* 0x0000002406077981 */ /* 0x0000e2000c1e1900 */
[----:B------:R-:W-:Y:S01]  /*0100*/  MOV R0, 0x400 ;  /* 0x0000040000007802 */ /* 0x000fe20000000f00 */
[----:B------:R-:W0:Y:S01]  /*0110*/  LDCU UR4, c[0x0][0x2f8] ;  /* 0x00005f00ff0477ac */ /* 0x000e220008000800 */
[----:B------:R-:W-:Y:S01]  /*0120*/  ISETP.NE.AND P0, PT, R15, 0x1, PT ;  /* 0x000000010f00780c */ /* 0x000fe20003f05270 */
[----:B------:R-:W1:Y:S01]  /*0130*/  S2R R11, SR_CgaCtaId ;  /* 0x00000000000b7919 */ /* 0x000e620000008800 */
[----:B------:R-:W4:Y:S02]  /*0140*/  LDCU UR5, c[0x0][0x2fc] ;  /* 0x00005f80ff0577ac */ /* 0x000f240008000800 */
[----:B------:R-:W-:-:S02]  /*0150*/  ISETP.NE.OR P0, PT, R13, RZ, P0 ;  /* 0x000000ff0d00720c */ /* 0x000fc40000705670 */
[----:B0-----:R-:W-:Y:S02]  /*0160*/  IADD3 R6, P1, PT, R1, UR4, RZ ;  /* 0x0000000401067c10 */ /* 0x001fe4000ff3e0ff */
[----:B-1----:R-:W-:-:S05]  /*0170*/  LEA R0, R11, R0, 0x18 ;  /* 0x000000000b007211 */ /* 0x002fca00078ec0ff */
[----:B------:R-:W-:-:S05]  /*0180*/  IMAD R22, R13, 0x14, R0 ;  /* 0x000000140d167824 */ /* 0x000fca00078e0200 */
[----:B------:R-:W-:-:S05]  /*0190*/  LEA R22, R15, R22, 0x2 ;  /* 0x000000160f167211 */ /* 0x000fca00078e10ff */
[----:B--2---:R0:W-:Y:S01]  /*01a0*/  STS [R22], R9 ;  /* 0x0000000916007388 */ /* 0x0041e20000000800 */
[----:B---3--:R-:W-:Y:S01]  /*01b0*/  IMAD.IADD R2, R2, 0x1, -R7 ;  /* 0x0000000102027824 */ /* 0x008fe200078e0a07 */
[----:B----4-:R-:W-:-:S03]  /*01c0*/  IADD3.X R7, PT, PT, RZ, UR5, RZ, P1, !PT ;  /* 0x00000005ff077c10 */ /* 0x010fc60008ffe4ff */
[----:B------:R-:W-:Y:S01]  /*01d0*/  IMAD R19, R2, R2, RZ ;  /* 0x0000000202137224 */ /* 0x000fe200078e02ff */
[----:B0-----:R-:W-:Y:S06]  /*01e0*/  @P0 BRA `(.L_x_0) ;  /* 0x0000000000400947 */ /* 0x001fec0003800000 */
[----:B------:R-:W2:Y:S04]  /*01f0*/  LDG.E R3, desc[UR36][R4.64] ;  /* 0x0000002404037981 */ /* 0x000ea8000c1e1900 */
[----:B------:R0:W3:Y:S01]  /*0200*/  LDG.E R8, desc[UR36][R4.64+0x4] ;  /* 0x0000042404087981 */ /* 0x0000e2000c1e1900 */
[----:B------:R-:W-:Y:S02]  /*0210*/  HFMA2 R12, -RZ, RZ, 0, 0 ;  /* 0x00000000ff0c7431 */ /* 0x000fe400000001ff */
[----:B------:R-:W-:Y:S01]  /*0220*/  IMAD.MOV.U32 R13, RZ, RZ, 0x1 ;  /* 0x00000001ff0d7424 */ /* 0x000fe200078e00ff */
[----:B------:R-:W-:Y:S01]  /*0230*/  MOV R9, 0x0 ;  /* 0x0000000000097802 */ /* 0x000fe20000000f00 */
[----:B------:R-:W2:Y:S01]  /*0240*/  LDS R2, [R0+0x4] ;  /* 0x0000040000027984 */ /* 0x000ea20000000800 */
[----:B------:R-:W0:Y:S02]  /*0250*/  LDCU.64 UR4, c[0x4][0x8] ;  /* 0x01000100ff0477ac */ /* 0x000e240008000a00 */
[----:B------:R1:W4:Y:S01]  /*0260*/  LDC.64 R10, c[0x4][R9] ;  /* 0x01000000090a7b82 */ /* 0x0003220000000a00 */
[----:B------:R1:W-:Y:S04]  /*0270*/  STL.64 [R1+0x8], R18 ;  /* 0x0000081201007387 */ /* 0x0003e80000100a00 */
[----:B------:R1:W-:Y:S01]  /*0280*/  STL.64 [R1], R12 ;  /* 0x0000000c01007387 */ /* 0x0003e20000100a00 */
[----:B0-----:R-:W-:Y:S01]  /*0290*/  IMAD.U32 R4, RZ, RZ, UR4 ;  /* 0x00000004ff047e24 */ /* 0x001fe2000f8e00ff */
[----:B------:R-:W-:-:S02]  /*02a0*/  MOV R5, UR5 ;  /* 0x0000000500057c02 */ /* 0x000fc40008000f00 */
[----:B--2---:R1:W-:Y:S04]  /*02b0*/  STL.64 [R1+0x10], R2 ;  /* 0x0000100201007387 */ /* 0x0043e80000100a00 */
[----:B---34-:R1:W-:Y:S02]  /*02c0*/  STL [R1+0x18], R8 ;  /* 0x0000180801007387 */ /* 0x0183e40000100800 */
[----:B------:R-:W-:-:S07]  /*02d0*/  LEPC R20, `(.L_x_0) ;  /* 0x000000001014794e */ /* 0x000fce0000000000 */
[----:B-1----:R-:W-:Y:S05]  /*02e0*/  CALL.ABS.NOINC R10 ;  /* 0x000000000a007343 */ /* 0x002fea0003c00000 */
.L_x_0:
[----:B------:R-:W-:Y:S05]  /*02f0*/  WARPSYNC.ALL ;  /* 0x0000000000007948 */ /* 0x000fea0003800000 */
[----:B------:R-:W-:Y:S06]  /*0300*/  BAR.SYNC.DEFER_BLOCKING 0x0 ;  /* 0x0000000000007b1d */ /* 0x000fec0000010000 */
[----:B------:R-:W0:Y:S02]  /*0310*/  LDS R0, [R22] ;  /* 0x0000000016007984 */ /* 0x000e240000000800 */
[----:B0-----:R-:W-:-:S05]  /*0320*/  IMAD.IADD R19, R19, 0x1, R0 ;  /* 0x0000000113137824 */ /* 0x001fca00078e0200 */
[----:B------:R-:W-:Y:S01]  /*0330*/  STS [R22], R19 ;  /* 0x0000001316007388 */ /* 0x000fe20000000800 */
[----:B------:R-:W-:Y:S06]  /*0340*/  BAR.SYNC.DEFER_BLOCKING 0x0 ;  /* 0x0000000000007b1d */ /* 0x000fec0000010000 */
[----:B------:R-:W0:Y:S04]  /*0350*/  LDS R3, [R22] ;  /* 0x0000000016037984 */ /* 0x000e280000000800 */
[----:B0-----:R-:W-:Y:S01]  /*0360*/  STG.E desc[UR36][R16.64], R3 ;  /* 0x0000000310007986 */ /* 0x001fe2000c101924 */
[----:B------:R-:W-:Y:S05]  /*0370*/  EXIT ;  /* 0x000000000000794d */ /* 0x000fea0003800000 */
.L_x_1:
[----:B------:R-:W-:-:S00]  /*0380*/  BRA `(.L_x_1) ;  /* 0xfffffffc00fc7947 */ /* 0x000fc0000383ffff */
[----:B------:R-:W-:-:S00]  /*0390*/  NOP ;  /* 0x0000000000007918 */ /* 0x000fc00000000000 */
        /* <DEDUP_REMOVED lines=14> */
.L_x_2:


//--------------------- .nv.global.init           --------------------------
	.section	.nv.global.init,"aw",@progbits
.nv.global.init:
	.type		$str,@object
	.size		$str,(.L_0 - $str)
$str:
        /*0000*/ 	.byte	0x5b, 0x25, 0x64, 0x20, 0x2d, 0x20, 0x25, 0x64, 0x5d, 0x20, 0x2d, 0x20, 0x25, 0x64, 0x20, 0x3d
        /*0010*/ 	.byte	0x3e, 0x20, 0x25, 0x64, 0x20, 0x2b, 0x20, 0x25, 0x64, 0x20, 0x2d, 0x2d, 0x20, 0x28, 0x25, 0x64
        /*0020*/ 	.byte	0x2d, 0x25, 0x64, 0x29, 0x5e, 0x32, 0x0a, 0x00
.L_0:


//--------------------- .nv.shared._Z6MatAddPA3_iPA5_i --------------------------
	.section	.nv.shared._Z6MatAddPA3_iPA5_i,"aw",@nobits
	.sectionflags	@""
	.align	4
.nv.shared._Z6MatAddPA3_iPA5_i:
	.zero		1124


//--------------------- .nv.shared.reserved.0     --------------------------
	.section	.nv.shared.reserved.0,"aw",@nobits
	.weak		__nv_reservedSMEM_offset_0_alias
	.size		__nv_reservedSMEM_offset_0_alias, 0, 64
	.other		__nv_reservedSMEM_offset_0_alias,@"STO_CUDA_RESERVED_SHARED STV_DEFAULT"
__nv_reservedSMEM_offset_0_alias:
	.zero		0
	.zero		64


//--------------------- .nv.constant0._Z6MatAddPA3_iPA5_i --------------------------
	.section	.nv.constant0._Z6MatAddPA3_iPA5_i,"a",@progbits
	.sectionflags	@""
	.align	4
.nv.constant0._Z6MatAddPA3_iPA5_i:
	.zero		912


//--------------------- SYMBOLS --------------------------

	.type		.nv.reservedSmem.offset0,@object
	.size		.nv.reservedSmem.offset0,0x4
	.type		.nv.reservedSmem.cap,@object
	.size		.nv.reservedSmem.cap,0x4
	.type		vprintf,@function
